//
// Generated by NVIDIA NVVM Compiler
//
// Compiler Build ID: CL-36424714
// Cuda compilation tools, release 13.0, V13.0.88
// Based on NVVM 20.0.0
//

.version 9.0
.target sm_100
.address_size 64

	// .globl	_Z6kernelPj

.visible .entry _Z6kernelPj(
	.param .u64 .ptr .align 1 _Z6kernelPj_param_0
)
{
	.reg .b32 	%r<3>;
	.reg .b64 	%rd<5>;

	ld.param.u64 	%rd1, [_Z6kernelPj_param_0];
	cvta.to.global.u64 	%rd2, %rd1;
	mov.u32 	%r1, %tid.x;
	mul.wide.u32 	%rd3, %r1, 4;
	add.s64 	%rd4, %rd2, %rd3;
	mov.b32 	%r2, 1;
	st.global.u32 	[%rd4], %r2;
	ret;

}


// ===== COMPILED SASS (sm_100) =====

	.target	sm_100

	.elftype	@"ET_EXEC"


//--------------------- .note.nv.tkinfo           --------------------------
	.section	.note.nv.tkinfo,"",@"SHT_NOTE"
	.sectionflags	@"SHF_NOTE_NV_TKINFO"
	.tkinfo
        /*0018*/ 	.word	0x00000002
        /*0030*/ 	.string	""
        /*0030*/ 	.string	"ptxas"
        /*0030*/ 	.string	"Cuda compilation tools, release 13.0, V13.0.88"
        /*0030*/ 	.string	"Build cuda_13.0.r13.0/compiler.36424714_0"
        /*0030*/ 	.string	"-arch sm_100 -m 64 "



//--------------------- .note.nv.cuinfo           --------------------------
	.section	.note.nv.cuinfo,"",@"SHT_NOTE"
	.sectionflags	@"SHF_NOTE_NV_CUINFO"
        /*0018*/ 	.short	0x0002
        /*001a*/ 	.short	0x0064
        /*001c*/ 	.short	0x0082
	.zero		2


//--------------------- .nv.info                  --------------------------
	.section	.nv.info,"",@"SHT_CUDA_INFO"
	.align	4


	//----- nvinfo : EIATTR_REGCOUNT
	.align		4
        /*0000*/ 	.byte	0x04, 0x2f
        /*0002*/ 	.short	(.L_1 - .L_0)
	.align		4
.L_0:
        /*0004*/ 	.word	index@(_Z6kernelPj)
        /*0008*/ 	.word	0x0000000a


	//----- nvinfo : EIATTR_FRAME_SIZE
	.align		4
.L_1:
        /*000c*/ 	.byte	0x04, 0x11
        /*000e*/ 	.short	(.L_3 - .L_2)
	.align		4
.L_2:
        /*0010*/ 	.word	index@(_Z6kernelPj)
        /*0014*/ 	.word	0x00000000


	//----- nvinfo : EIATTR_MIN_STACK_SIZE
	.align		4
.L_3:
        /*0018*/ 	.byte	0x04, 0x12
        /*001a*/ 	.short	(.L_5 - .L_4)
	.align		4
.L_4:
        /*001c*/ 	.word	index@(_Z6kernelPj)
        /*0020*/ 	.word	0x00000000
.L_5:


//--------------------- .nv.compat                --------------------------
	.section	.nv.compat,"",@"SHT_CUDA_COMPAT_INFO"
	.align	4
        /*0000*/ 	.byte	0x02, 0x09, 0x00, 0x00, 0x02, 0x02, 0x01, 0x00, 0x02, 0x05, 0x05, 0x00, 0x03, 0x07, 0x01, 0x01
        /*0010*/ 	.byte	0x02, 0x03, 0x00, 0x00, 0x02, 0x06, 0x01, 0x00, 0x04, 0x0b, 0x08, 0x00, 0x09, 0x00, 0x00, 0x00
        /*0020*/ 	.byte	0x00, 0x00, 0x00, 0x00


//--------------------- .nv.info._Z6kernelPj      --------------------------
	.section	.nv.info._Z6kernelPj,"",@"SHT_CUDA_INFO"
	.sectionflags	@""
	.align	4


	//----- nvinfo : EIATTR_CUDA_API_VERSION
	.align		4
        /*0000*/ 	.byte	0x04, 0x37
        /*0002*/ 	.short	(.L_7 - .L_6)
.L_6:
        /*0004*/ 	.word	0x00000082


	//----- nvinfo : EIATTR_KPARAM_INFO
	.align		4
.L_7:
        /*0008*/ 	.byte	0x04, 0x17
        /*000a*/ 	.short	(.L_9 - .L_8)
.L_8:
        /*000c*/ 	.word	0x00000000
        /*0010*/ 	.short	0x0000
        /*0012*/ 	.short	0x0000
        /*0014*/ 	.byte	0x00, 0xf5, 0x21, 0x00


	//----- nvinfo : EIATTR_SPARSE_MMA_MASK
	.align		4
.L_9:
        /*0018*/ 	.byte	0x03, 0x50
        /*001a*/ 	.short	0x0000


	//----- nvinfo : EIATTR_MAXREG_COUNT
	.align		4
        /*001c*/ 	.byte	0x03, 0x1b
        /*001e*/ 	.short	0x00ff


	//----- nvinfo : EIATTR_MERCURY_ISA_VERSION
	.align		4
        /*0020*/ 	.byte	0x03, 0x5f
        /*0022*/ 	.short	0x0101


	//----- nvinfo : EIATTR_VRC_CTA_INIT_COUNT
	.align		4
        /*0024*/ 	.byte	0x02, 0x4a
	.zero		1
	.zero		1


	//----- nvinfo : EIATTR_EXIT_INSTR_OFFSETS
	.align		4
        /*0028*/ 	.byte	0x04, 0x1c
        /*002a*/ 	.short	(.L_11 - .L_10)


	//   ....[0]....
.L_10:
        /*002c*/ 	.word	0x00000070


	//----- nvinfo : EIATTR_CBANK_PARAM_SIZE
	.align		4
.L_11:
        /*0030*/ 	.byte	0x03, 0x19
        /*0032*/ 	.short	0x0008


	//----- nvinfo : EIATTR_PARAM_CBANK
	.align		4
        /*0034*/ 	.byte	0x04, 0x0a
        /*0036*/ 	.short	(.L_13 - .L_12)
	.align		4
.L_12:
        /*0038*/ 	.word	index@(.nv.constant0._Z6kernelPj)
        /*003c*/ 	.short	0x0380
        /*003e*/ 	.short	0x0008


	//----- nvinfo : EIATTR_SW_WAR
	.align		4
.L_13:
        /*0040*/ 	.byte	0x04, 0x36
        /*0042*/ 	.short	(.L_15 - .L_14)
.L_14:
        /*0044*/ 	.word	0x00000008
.L_15:


//--------------------- .nv.callgraph             --------------------------
	.section	.nv.callgraph,"",@"SHT_CUDA_CALLGRAPH"
	.align	4
	.sectionentsize	8
	.align		4
        /*0000*/ 	.word	0x00000000
	.align		4
        /*0004*/ 	.word	0xffffffff
	.align		4
        /*0008*/ 	.word	0x00000000
	.align		4
        /*000c*/ 	.word	0xfffffffe
	.align		4
        /*0010*/ 	.word	0x00000000
	.align		4
        /*0014*/ 	.word	0xfffffffd
	.align		4
        /*0018*/ 	.word	0x00000000
	.align		4
        /*001c*/ 	.word	0xfffffffc


//--------------------- .text._Z6kernelPj         --------------------------
	.section	.text._Z6kernelPj,"ax",@progbits
	.align	128
        .global         _Z6kernelPj
        .type           _Z6kernelPj,@function
        .size           _Z6kernelPj,(.L_x_1 - _Z6kernelPj)
        .other          _Z6kernelPj,@"STO_CUDA_ENTRY STV_DEFAULT"
_Z6kernelPj:
.text._Z6kernelPj:
[----:B------:R-:W-:Y:S01]  /*0000*/  LDC R1, c[0x0][0x37c] ;  /* 0x0000df00ff017b82 */ /* 0x000fe20000000800 */
[----:B------:R-:W0:Y:S07]  /*0010*/  S2R R5, SR_TID.X ;  /* 0x0000000000057919 */ /* 0x000e2e0000002100 */
[----:B------:R-:W0:Y:S01]  /*0020*/  LDC.64 R2, c[0x0][0x380] ;  /* 0x0000e000ff027b82 */ /* 0x000e220000000a00 */
[----:B------:R-:W1:Y:S01]  /*0030*/  LDCU.64 UR4, c[0x0][0x358] ;  /* 0x00006b00ff0477ac */ /* 0x000e620008000a00 */
[----:B------:R-:W-:-:S02]  /*0040*/  HFMA2 R7, -RZ, RZ, 0, 5.9604644775390625e-08 ;  /* 0x00000001ff077431 */ /* 0x000fc400000001ff */
[----:B0-----:R-:W-:-:S05]  /*0050*/  IMAD.WIDE.U32 R2, R5, 0x4, R2 ;  /* 0x0000000405027825 */ /* 0x001fca00078e0002 */
[----:B-1----:R-:W-:Y:S01]  /*0060*/  STG.E desc[UR4][R2.64], R7 ;  /* 0x0000000702007986 */ /* 0x002fe2000c101904 */
[----:B------:R-:W-:Y:S05]  /*0070*/  EXIT ;  /* 0x000000000000794d */ /* 0x000fea0003800000 */
.L_x_0:
[----:B------:R-:W-:-:S00]  /*0080*/  BRA `(.L_x_0) ;  /* 0xfffffffc00fc7947 */ /* 0x000fc0000383ffff */
[----:B------:R-:W-:-:S00]  /*0090*/  NOP ;  /* 0x0000000000007918 */ /* 0x000fc00000000000 */
        /* <DEDUP_REMOVED lines=14> */
.L_x_1:


//--------------------- .nv.shared.reserved.0     --------------------------
	.section	.nv.shared.reserved.0,"aw",@nobits
	.weak		__nv_reservedSMEM_offset_0_alias
	.size		__nv_reservedSMEM_offset_0_alias, 0, 64
	.other		__nv_reservedSMEM_offset_0_alias,@"STO_CUDA_RESERVED_SHARED STV_DEFAULT"
__nv_reservedSMEM_offset_0_alias:
	.zero		0
	.zero		64


//--------------------- .nv.constant0._Z6kernelPj --------------------------
	.section	.nv.constant0._Z6kernelPj,"a",@progbits
	.sectionflags	@""
	.align	4
.nv.constant0._Z6kernelPj:
	.zero		904


//--------------------- SYMBOLS --------------------------

	.type		.nv.reservedSmem.offset0,@object
	.size		.nv.reservedSmem.offset0,0x4
